//
// Generated by NVIDIA NVVM Compiler
//
// Compiler Build ID: CL-36424714
// Cuda compilation tools, release 13.0, V13.0.88
// Based on NVVM 20.0.0
//

.version 9.0
.target sm_100
.address_size 64

	// .globl	_Z24Koggle_Stone_scan_kernelPfS_Pij
.global .align 4 .u32 block_Start_Counter;
.global .align 4 .u32 block_finish_Counter;
// _ZZ24Koggle_Stone_scan_kernelPfS_PijE5bid_s has been demoted
// _ZZ24Koggle_Stone_scan_kernelPfS_PijE2XY has been demoted

.visible .entry _Z24Koggle_Stone_scan_kernelPfS_Pij(
	.param .u64 .ptr .align 1 _Z24Koggle_Stone_scan_kernelPfS_Pij_param_0,
	.param .u64 .ptr .align 1 _Z24Koggle_Stone_scan_kernelPfS_Pij_param_1,
	.param .u64 .ptr .align 1 _Z24Koggle_Stone_scan_kernelPfS_Pij_param_2,
	.param .u32 _Z24Koggle_Stone_scan_kernelPfS_Pij_param_3
)
{
	.reg .pred 	%p<13>;
	.reg .b32 	%r<23>;
	.reg .b32 	%f<14>;
	.reg .b64 	%rd<11>;
	// demoted variable
	.shared .align 4 .u32 _ZZ24Koggle_Stone_scan_kernelPfS_PijE5bid_s;
	// demoted variable
	.shared .align 4 .b8 _ZZ24Koggle_Stone_scan_kernelPfS_PijE2XY[408];
	ld.param.u64 	%rd2, [_Z24Koggle_Stone_scan_kernelPfS_Pij_param_0];
	ld.param.u64 	%rd3, [_Z24Koggle_Stone_scan_kernelPfS_Pij_param_1];
	ld.param.u32 	%r9, [_Z24Koggle_Stone_scan_kernelPfS_Pij_param_3];
	cvta.to.global.u64 	%rd1, %rd3;
	mov.u32 	%r1, %tid.x;
	setp.ne.s32 	%p1, %r1, 0;
	@%p1 bra 	$L__BB0_2;
	atom.global.add.u32 	%r10, [block_Start_Counter], 1;
	st.shared.u32 	[_ZZ24Koggle_Stone_scan_kernelPfS_PijE5bid_s], %r10;
$L__BB0_2:
	bar.sync 	0;
	ld.shared.u32 	%r2, [_ZZ24Koggle_Stone_scan_kernelPfS_PijE5bid_s];
	mov.u32 	%r3, %ntid.x;
	mul.lo.s32 	%r4, %r2, %r3;
	add.s32 	%r5, %r4, %r1;
	setp.ge.u32 	%p2, %r5, %r9;
	shl.b32 	%r11, %r1, 2;
	mov.u32 	%r12, _ZZ24Koggle_Stone_scan_kernelPfS_PijE2XY;
	add.s32 	%r6, %r12, %r11;
	@%p2 bra 	$L__BB0_4;
	cvta.to.global.u64 	%rd4, %rd2;
	mul.wide.u32 	%rd5, %r5, 4;
	add.s64 	%rd6, %rd4, %rd5;
	ld.global.f32 	%f4, [%rd6];
	st.shared.f32 	[%r6], %f4;
	bra.uni 	$L__BB0_5;
$L__BB0_4:
	mov.b32 	%r13, 0;
	st.shared.u32 	[%r6], %r13;
$L__BB0_5:
	setp.ne.s32 	%p3, %r1, 0;
	setp.eq.s32 	%p4, %r2, 0;
	or.pred  	%p5, %p3, %p4;
	@%p5 bra 	$L__BB0_8;
$L__BB0_6:
	atom.global.or.b32 	%r14, [block_finish_Counter], 0;
	setp.ne.s32 	%p6, %r14, %r2;
	@%p6 bra 	$L__BB0_6;
	add.s32 	%r15, %r4, -1;
	mul.wide.u32 	%rd7, %r15, 4;
	add.s64 	%rd8, %rd1, %rd7;
	ld.global.f32 	%f5, [%rd8];
	ld.shared.f32 	%f6, [_ZZ24Koggle_Stone_scan_kernelPfS_PijE2XY];
	add.f32 	%f7, %f5, %f6;
	st.shared.f32 	[_ZZ24Koggle_Stone_scan_kernelPfS_PijE2XY], %f7;
$L__BB0_8:
	setp.lt.u32 	%p7, %r3, 2;
	@%p7 bra 	$L__BB0_15;
	mov.b32 	%r22, 1;
$L__BB0_10:
	bar.sync 	0;
	setp.lt.u32 	%p8, %r1, %r22;
	@%p8 bra 	$L__BB0_12;
	ld.shared.f32 	%f9, [%r6];
	sub.s32 	%r17, %r1, %r22;
	shl.b32 	%r18, %r17, 2;
	add.s32 	%r20, %r12, %r18;
	ld.shared.f32 	%f10, [%r20];
	add.f32 	%f13, %f9, %f10;
$L__BB0_12:
	setp.lt.u32 	%p9, %r1, %r22;
	bar.sync 	0;
	@%p9 bra 	$L__BB0_14;
	st.shared.f32 	[%r6], %f13;
$L__BB0_14:
	shl.b32 	%r22, %r22, 1;
	setp.lt.u32 	%p10, %r22, %r3;
	@%p10 bra 	$L__BB0_10;
$L__BB0_15:
	setp.ge.u32 	%p11, %r5, %r9;
	@%p11 bra 	$L__BB0_17;
	ld.shared.f32 	%f11, [%r6];
	mul.wide.u32 	%rd9, %r5, 4;
	add.s64 	%rd10, %rd1, %rd9;
	st.global.f32 	[%rd10], %f11;
$L__BB0_17:
	setp.ne.s32 	%p12, %r1, 0;
	@%p12 bra 	$L__BB0_19;
	atom.global.add.u32 	%r21, [block_finish_Counter], 1;
$L__BB0_19:
	ret;

}


// ===== COMPILED SASS (sm_100) =====

	.target	sm_100

	.elftype	@"ET_EXEC"


//--------------------- .note.nv.tkinfo           --------------------------
	.section	.note.nv.tkinfo,"",@"SHT_NOTE"
	.sectionflags	@"SHF_NOTE_NV_TKINFO"
	.tkinfo
        /*0018*/ 	.word	0x00000002
        /*0030*/ 	.string	""
        /*0030*/ 	.string	"ptxas"
        /*0030*/ 	.string	"Cuda compilation tools, release 13.0, V13.0.88"
        /*0030*/ 	.string	"Build cuda_13.0.r13.0/compiler.36424714_0"
        /*0030*/ 	.string	"-arch sm_100 -m 64 "



//--------------------- .note.nv.cuinfo           --------------------------
	.section	.note.nv.cuinfo,"",@"SHT_NOTE"
	.sectionflags	@"SHF_NOTE_NV_CUINFO"
        /*0018*/ 	.short	0x0002
        /*001a*/ 	.short	0x0064
        /*001c*/ 	.short	0x0082
	.zero		2


//--------------------- .nv.info                  --------------------------
	.section	.nv.info,"",@"SHT_CUDA_INFO"
	.align	4


	//----- nvinfo : EIATTR_REGCOUNT
	.align		4
        /*0000*/ 	.byte	0x04, 0x2f
        /*0002*/ 	.short	(.L_3 - .L_2)
	.align		4
.L_2:
        /*0004*/ 	.word	index@(_Z24Koggle_Stone_scan_kernelPfS_Pij)
        /*0008*/ 	.word	0x0000000c


	//----- nvinfo : EIATTR_FRAME_SIZE
	.align		4
.L_3:
        /*000c*/ 	.byte	0x04, 0x11
        /*000e*/ 	.short	(.L_5 - .L_4)
	.align		4
.L_4:
        /*0010*/ 	.word	index@(_Z24Koggle_Stone_scan_kernelPfS_Pij)
        /*0014*/ 	.word	0x00000000


	//----- nvinfo : EIATTR_MIN_STACK_SIZE
	.align		4
.L_5:
        /*0018*/ 	.byte	0x04, 0x12
        /*001a*/ 	.short	(.L_7 - .L_6)
	.align		4
.L_6:
        /*001c*/ 	.word	index@(_Z24Koggle_Stone_scan_kernelPfS_Pij)
        /*0020*/ 	.word	0x00000000
.L_7:


//--------------------- .nv.compat                --------------------------
	.section	.nv.compat,"",@"SHT_CUDA_COMPAT_INFO"
	.align	4
        /*0000*/ 	.byte	0x02, 0x09, 0x00, 0x00, 0x02, 0x02, 0x01, 0x00, 0x02, 0x05, 0x05, 0x00, 0x03, 0x07, 0x01, 0x01
        /*0010*/ 	.byte	0x02, 0x03, 0x00, 0x00, 0x02, 0x06, 0x01, 0x00, 0x04, 0x0b, 0x08, 0x00, 0x09, 0x00, 0x00, 0x00
        /*0020*/ 	.byte	0x00, 0x00, 0x00, 0x00


//--------------------- .nv.info._Z24Koggle_Stone_scan_kernelPfS_Pij --------------------------
	.section	.nv.info._Z24Koggle_Stone_scan_kernelPfS_Pij,"",@"SHT_CUDA_INFO"
	.sectionflags	@""
	.align	4


	//----- nvinfo : EIATTR_CUDA_API_VERSION
	.align		4
        /*0000*/ 	.byte	0x04, 0x37
        /*0002*/ 	.short	(.L_9 - .L_8)
.L_8:
        /*0004*/ 	.word	0x00000082


	//----- nvinfo : EIATTR_KPARAM_INFO
	.align		4
.L_9:
        /*0008*/ 	.byte	0x04, 0x17
        /*000a*/ 	.short	(.L_11 - .L_10)
.L_10:
        /*000c*/ 	.word	0x00000000
        /*0010*/ 	.short	0x0003
        /*0012*/ 	.short	0x0018
        /*0014*/ 	.byte	0x00, 0xf0, 0x11, 0x00


	//----- nvinfo : EIATTR_KPARAM_INFO
	.align		4
.L_11:
        /*0018*/ 	.byte	0x04, 0x17
        /*001a*/ 	.short	(.L_13 - .L_12)
.L_12:
        /*001c*/ 	.word	0x00000000
        /*0020*/ 	.short	0x0002
        /*0022*/ 	.short	0x0010
        /*0024*/ 	.byte	0x00, 0xf5, 0x21, 0x00


	//----- nvinfo : EIATTR_KPARAM_INFO
	.align		4
.L_13:
        /*0028*/ 	.byte	0x04, 0x17
        /*002a*/ 	.short	(.L_15 - .L_14)
.L_14:
        /*002c*/ 	.word	0x00000000
        /*0030*/ 	.short	0x0001
        /*0032*/ 	.short	0x0008
        /*0034*/ 	.byte	0x00, 0xf5, 0x21, 0x00


	//----- nvinfo : EIATTR_KPARAM_INFO
	.align		4
.L_15:
        /*0038*/ 	.byte	0x04, 0x17
        /*003a*/ 	.short	(.L_17 - .L_16)
.L_16:
        /*003c*/ 	.word	0x00000000
        /*0040*/ 	.short	0x0000
        /*0042*/ 	.short	0x0000
        /*0044*/ 	.byte	0x00, 0xf5, 0x21, 0x00


	//----- nvinfo : EIATTR_SPARSE_MMA_MASK
	.align		4
.L_17:
        /*0048*/ 	.byte	0x03, 0x50
        /*004a*/ 	.short	0x0000


	//----- nvinfo : EIATTR_MAXREG_COUNT
	.align		4
        /*004c*/ 	.byte	0x03, 0x1b
        /*004e*/ 	.short	0x00ff


	//----- nvinfo : EIATTR_NUM_BARRIERS
	.align		4
        /*0050*/ 	.byte	0x02, 0x4c
        /*0052*/ 	.byte	0x01
	.zero		1


	//----- nvinfo : EIATTR_MERCURY_ISA_VERSION
	.align		4
        /*0054*/ 	.byte	0x03, 0x5f
        /*0056*/ 	.short	0x0101


	//----- nvinfo : EIATTR_VRC_CTA_INIT_COUNT
	.align		4
        /*0058*/ 	.byte	0x02, 0x4a
	.zero		1
	.zero		1


	//----- nvinfo : EIATTR_EXIT_INSTR_OFFSETS
	.align		4
        /*005c*/ 	.byte	0x04, 0x1c
        /*005e*/ 	.short	(.L_19 - .L_18)


	//   ....[0]....
.L_18:
        /*0060*/ 	.word	0x000004a0


	//   ....[1]....
        /*0064*/ 	.word	0x000004e0


	//----- nvinfo : EIATTR_CRS_STACK_SIZE
	.align		4
.L_19:
        /*0068*/ 	.byte	0x04, 0x1e
        /*006a*/ 	.short	(.L_21 - .L_20)
.L_20:
        /*006c*/ 	.word	0x00000000


	//----- nvinfo : EIATTR_CBANK_PARAM_SIZE
	.align		4
.L_21:
        /*0070*/ 	.byte	0x03, 0x19
        /*0072*/ 	.short	0x001c


	//----- nvinfo : EIATTR_PARAM_CBANK
	.align		4
        /*0074*/ 	.byte	0x04, 0x0a
        /*0076*/ 	.short	(.L_23 - .L_22)
	.align		4
.L_22:
        /*0078*/ 	.word	index@(.nv.constant0._Z24Koggle_Stone_scan_kernelPfS_Pij)
        /*007c*/ 	.short	0x0380
        /*007e*/ 	.short	0x001c


	//----- nvinfo : EIATTR_SW_WAR
	.align		4
.L_23:
        /*0080*/ 	.byte	0x04, 0x36
        /*0082*/ 	.short	(.L_25 - .L_24)
.L_24:
        /*0084*/ 	.word	0x00000008
.L_25:


//--------------------- .nv.callgraph             --------------------------
	.section	.nv.callgraph,"",@"SHT_CUDA_CALLGRAPH"
	.align	4
	.sectionentsize	8
	.align		4
        /*0000*/ 	.word	0x00000000
	.align		4
        /*0004*/ 	.word	0xffffffff
	.align		4
        /*0008*/ 	.word	0x00000000
	.align		4
        /*000c*/ 	.word	0xfffffffe
	.align		4
        /*0010*/ 	.word	0x00000000
	.align		4
        /*0014*/ 	.word	0xfffffffd
	.align		4
        /*0018*/ 	.word	0x00000000
	.align		4
        /*001c*/ 	.word	0xfffffffc


//--------------------- .nv.constant4             --------------------------
	.section	.nv.constant4,"a",@progbits
	.align	8
	.align		8
.nv.constant4:
        /*0000*/ 	.dword	block_Start_Counter
	.align		8
        /*0008*/ 	.dword	block_finish_Counter


//--------------------- .text._Z24Koggle_Stone_scan_kernelPfS_Pij --------------------------
	.section	.text._Z24Koggle_Stone_scan_kernelPfS_Pij,"ax",@progbits
	.align	128
        .global         _Z24Koggle_Stone_scan_kernelPfS_Pij
        .type           _Z24Koggle_Stone_scan_kernelPfS_Pij,@function
        .size           _Z24Koggle_Stone_scan_kernelPfS_Pij,(.L_x_9 - _Z24Koggle_Stone_scan_kernelPfS_Pij)
        .other          _Z24Koggle_Stone_scan_kernelPfS_Pij,@"STO_CUDA_ENTRY STV_DEFAULT"
_Z24Koggle_Stone_scan_kernelPfS_Pij:
.text._Z24Koggle_Stone_scan_kernelPfS_Pij:
[----:B------:R-:W-:Y:S01]  /*0000*/  LDC R1, c[0x0][0x37c] ;  /* 0x0000df00ff017b82 */ /* 0x000fe20000000800 */
[----:B------:R-:W0:Y:S01]  /*0010*/  S2R R0, SR_TID.X ;  /* 0x0000000000007919 */ /* 0x000e220000002100 */
[----:B------:R-:W1:Y:S01]  /*0020*/  LDCU.64 UR6, c[0x0][0x358] ;  /* 0x00006b00ff0677ac */ /* 0x000e620008000a00 */
[----:B------:R-:W-:Y:S01]  /*0030*/  BSSY.RECONVERGENT B0, `(.L_x_0) ;  /* 0x000000a000007945 */ /* 0x000fe20003800200 */
[----:B0-----:R-:W-:-:S13]  /*0040*/  ISETP.NE.AND P0, PT, R0, RZ, PT ;  /* 0x000000ff0000720c */ /* 0x001fda0003f05270 */
[----:B-1----:R-:W-:Y:S05]  /*0050*/  @P0 BRA `(.L_x_1) ;  /* 0x00000000001c0947 */ /* 0x002fea0003800000 */
[----:B------:R-:W0:Y:S01]  /*0060*/  LDC.64 R2, c[0x4][RZ] ;  /* 0x01000000ff027b82 */ /* 0x000e220000000a00 */
[----:B------:R-:W-:-:S05]  /*0070*/  IMAD.MOV.U32 R5, RZ, RZ, 0x1 ;  /* 0x00000001ff057424 */ /* 0x000fca00078e00ff */
[----:B0-----:R-:W2:Y:S02]  /*0080*/  ATOMG.E.ADD.STRONG.GPU PT, R2, desc[UR6][R2.64], R5 ;  /* 0x80000005020279a8 */ /* 0x001ea400081ef106 */
[----:B------:R-:W0:Y:S01]  /*0090*/  S2UR UR5, SR_CgaCtaId ;  /* 0x00000000000579c3 */ /* 0x000e220000008800 */
[----:B------:R-:W-:Y:S02]  /*00a0*/  UMOV UR4, 0x400 ;  /* 0x0000040000047882 */ /* 0x000fe40000000000 */
[----:B0-----:R-:W-:-:S09]  /*00b0*/  ULEA UR4, UR5, UR4, 0x18 ;  /* 0x0000000405047291 */ /* 0x001fd2000f8ec0ff */
[----:B--2---:R0:W-:Y:S03]  /*00c0*/  STS [UR4], R2 ;  /* 0x00000002ff007988 */ /* 0x0041e60008000804 */
.L_x_1:
[----:B------:R-:W-:Y:S05]  /*00d0*/  BSYNC.RECONVERGENT B0 ;  /* 0x0000000000007941 */ /* 0x000fea0003800200 */
.L_x_0:
[----:B------:R-:W1:Y:S08]  /*00e0*/  S2UR UR5, SR_CgaCtaId ;  /* 0x00000000000579c3 */ /* 0x000e700000008800 */
[----:B------:R-:W-:Y:S06]  /*00f0*/  BAR.SYNC.DEFER_BLOCKING 0x0 ;  /* 0x0000000000007b1d */ /* 0x000fec0000010000 */
[----:B------:R-:W-:Y:S01]  /*0100*/  UMOV UR4, 0x400 ;  /* 0x0000040000047882 */ /* 0x000fe20000000000 */
[----:B------:R-:W2:Y:S01]  /*0110*/  LDCU UR8, c[0x0][0x360] ;  /* 0x00006c00ff0877ac */ /* 0x000ea20008000800 */
[----:B------:R-:W3:Y:S01]  /*0120*/  LDCU UR9, c[0x0][0x398] ;  /* 0x00007300ff0977ac */ /* 0x000ee20008000800 */
[----:B-1----:R-:W-:-:S09]  /*0130*/  ULEA UR10, UR5, UR4, 0x18 ;  /* 0x00000004050a7291 */ /* 0x002fd2000f8ec0ff */
[----:B------:R-:W2:Y:S02]  /*0140*/  LDS R3, [UR10] ;  /* 0x0000000aff037984 */ /* 0x000ea40008000800 */
[----:B--2---:R-:W-:-:S04]  /*0150*/  IMAD R7, R3, UR8, RZ ;  /* 0x0000000803077c24 */ /* 0x004fc8000f8e02ff */
[----:B0-----:R-:W-:-:S05]  /*0160*/  IMAD.IADD R2, R7, 0x1, R0 ;  /* 0x0000000107027824 */ /* 0x001fca00078e0200 */
[----:B---3--:R-:W-:-:S13]  /*0170*/  ISETP.GE.U32.AND P0, PT, R2, UR9, PT ;  /* 0x0000000902007c0c */ /* 0x008fda000bf06070 */
[----:B------:R-:W0:Y:S02]  /*0180*/  @!P0 LDC.64 R4, c[0x0][0x380] ;  /* 0x0000e000ff048b82 */ /* 0x000e240000000a00 */
[----:B0-----:R-:W-:-:S06]  /*0190*/  @!P0 IMAD.WIDE.U32 R4, R2, 0x4, R4 ;  /* 0x0000000402048825 */ /* 0x001fcc00078e0004 */
[----:B------:R-:W2:Y:S01]  /*01a0*/  @!P0 LDG.E R5, desc[UR6][R4.64] ;  /* 0x0000000604058981 */ /* 0x000ea2000c1e1900 */
[----:B------:R-:W-:Y:S01]  /*01b0*/  UIADD3 UR4, UPT, UPT, UR4, 0x4, URZ ;  /* 0x0000000404047890 */ /* 0x000fe2000fffe0ff */
[----:B------:R-:W-:Y:S03]  /*01c0*/  BSSY B0, `(.L_x_2) ;  /* 0x0000016000007945 */ /* 0x000fe60003800000 */
[----:B------:R-:W-:-:S06]  /*01d0*/  ULEA UR4, UR5, UR4, 0x18 ;  /* 0x0000000405047291 */ /* 0x000fcc000f8ec0ff */
[----:B------:R-:W-:-:S05]  /*01e0*/  LEA R6, R0, UR4, 0x2 ;  /* 0x0000000400067c11 */ /* 0x000fca000f8e10ff */
[----:B--2---:R0:W-:Y:S04]  /*01f0*/  @!P0 STS [R6], R5 ;  /* 0x0000000506008388 */ /* 0x0041e80000000800 */
[----:B------:R0:W-:Y:S01]  /*0200*/  @P0 STS [R6], RZ ;  /* 0x000000ff06000388 */ /* 0x0001e20000000800 */
[----:B------:R-:W-:-:S04]  /*0210*/  ISETP.NE.AND P0, PT, R3, RZ, PT ;  /* 0x000000ff0300720c */ /* 0x000fc80003f05270 */
[----:B------:R-:W-:-:S13]  /*0220*/  ISETP.NE.OR P0, PT, R0, RZ, !P0 ;  /* 0x000000ff0000720c */ /* 0x000fda0004705670 */
[----:B0-----:R-:W-:Y:S05]  /*0230*/  @P0 BRA `(.L_x_3) ;  /* 0x0000000000380947 */ /* 0x001fea0003800000 */
[----:B------:R-:W0:Y:S01]  /*0240*/  LDC.64 R8, c[0x4][0x8] ;  /* 0x01000200ff087b82 */ /* 0x000e220000000a00 */
[----:B------:R-:W-:Y:S01]  /*0250*/  BSSY B1, `(.L_x_4) ;  /* 0x0000005000017945 */ /* 0x000fe20003800000 */
.L_x_5:
[----:B------:R-:W-:Y:S05]  /*0260*/  YIELD ;  /* 0x0000000000007946 */ /* 0x000fea0003800000 */
[----:B0-----:R-:W2:Y:S02]  /*0270*/  ATOMG.E.OR.STRONG.GPU PT, R4, desc[UR6][R8.64], RZ ;  /* 0x800000ff080479a8 */ /* 0x001ea4000b1ef106 */
[----:B--2---:R-:W-:-:S13]  /*0280*/  ISETP.NE.AND P0, PT, R4, R3, PT ;  /* 0x000000030400720c */ /* 0x004fda0003f05270 */
[----:B------:R-:W-:Y:S05]  /*0290*/  @P0 BRA `(.L_x_5) ;  /* 0xfffffffc00f00947 */ /* 0x000fea000383ffff */
[----:B------:R-:W-:Y:S05]  /*02a0*/  BSYNC B1 ;  /* 0x0000000000017941 */ /* 0x000fea0003800000 */
.L_x_4:
[----:B------:R-:W0:Y:S01]  /*02b0*/  LDC.64 R4, c[0x0][0x388] ;  /* 0x0000e200ff047b82 */ /* 0x000e220000000a00 */
[----:B------:R-:W-:Y:S01]  /*02c0*/  VIADD R7, R7, 0xffffffff ;  /* 0xffffffff07077836 */ /* 0x000fe20000000000 */
[----:B------:R-:W1:Y:S03]  /*02d0*/  LDS R3, [UR10+0x4] ;  /* 0x0000040aff037984 */ /* 0x000e660008000800 */
[----:B0-----:R-:W-:-:S06]  /*02e0*/  IMAD.WIDE.U32 R4, R7, 0x4, R4 ;  /* 0x0000000407047825 */ /* 0x001fcc00078e0004 */
[----:B------:R-:W1:Y:S02]  /*02f0*/  LDG.E R4, desc[UR6][R4.64] ;  /* 0x0000000604047981 */ /* 0x000e64000c1e1900 */
[----:B-1----:R-:W-:-:S05]  /*0300*/  FADD R3, R4, R3 ;  /* 0x0000000304037221 */ /* 0x002fca0000000000 */
[----:B------:R0:W-:Y:S02]  /*0310*/  STS [UR10+0x4], R3 ;  /* 0x00000403ff007988 */ /* 0x0001e4000800080a */
.L_x_3:
[----:B------:R-:W-:Y:S05]  /*0320*/  BSYNC B0 ;  /* 0x0000000000007941 */ /* 0x000fea0003800000 */
.L_x_2:
[----:B------:R-:W-:-:S09]  /*0330*/  UISETP.GE.U32.AND UP0, UPT, UR8, 0x2, UPT ;  /* 0x000000020800788c */ /* 0x000fd2000bf06070 */
[----:B------:R-:W-:Y:S05]  /*0340*/  BRA.U !UP0, `(.L_x_6) ;  /* 0x0000000108387547 */ /* 0x000fea000b800000 */
[----:B0-----:R-:W-:-:S07]  /*0350*/  HFMA2 R3, -RZ, RZ, 0, 5.9604644775390625e-08 ;  /* 0x00000001ff037431 */ /* 0x001fce00000001ff */
.L_x_7:
[----:B------:R-:W-:Y:S05]  /*0360*/  WARPSYNC.ALL ;  /* 0x0000000000007948 */ /* 0x000fea0003800000 */
[----:B------:R-:W-:Y:S01]  /*0370*/  BAR.SYNC.DEFER_BLOCKING 0x0 ;  /* 0x0000000000007b1d */ /* 0x000fe20000010000 */
[----:B------:R-:W-:-:S13]  /*0380*/  ISETP.GE.U32.AND P0, PT, R0, R3, PT ;  /* 0x000000030000720c */ /* 0x000fda0003f06070 */
[----:B------:R-:W-:Y:S02]  /*0390*/  @P0 IMAD.IADD R4, R0, 0x1, -R3 ;  /* 0x0000000100040824 */ /* 0x000fe400078e0a03 */
[----:B------:R-:W-:-:S03]  /*03a0*/  IMAD.SHL.U32 R3, R3, 0x2, RZ ;  /* 0x0000000203037824 */ /* 0x000fc600078e00ff */
[----:B------:R-:W-:Y:S02]  /*03b0*/  @P0 LEA R5, R4, UR4, 0x2 ;  /* 0x0000000404050c11 */ /* 0x000fe4000f8e10ff */
[----:B------:R-:W-:Y:S04]  /*03c0*/  @P0 LDS R4, [R6] ;  /* 0x0000000006040984 */ /* 0x000fe80000000800 */
[----:B------:R-:W0:Y:S02]  /*03d0*/  @P0 LDS R5, [R5] ;  /* 0x0000000005050984 */ /* 0x000e240000000800 */
[----:B0-----:R-:W-:Y:S01]  /*03e0*/  @P0 FADD R7, R4, R5 ;  /* 0x0000000504070221 */ /* 0x001fe20000000000 */
[----:B------:R-:W-:Y:S06]  /*03f0*/  BAR.SYNC.DEFER_BLOCKING 0x0 ;  /* 0x0000000000007b1d */ /* 0x000fec0000010000 */
[----:B------:R1:W-:Y:S01]  /*0400*/  @P0 STS [R6], R7 ;  /* 0x0000000706000388 */ /* 0x0003e20000000800 */
[----:B------:R-:W-:-:S13]  /*0410*/  ISETP.GE.U32.AND P0, PT, R3, UR8, PT ;  /* 0x0000000803007c0c */ /* 0x000fda000bf06070 */
[----:B-1----:R-:W-:Y:S05]  /*0420*/  @!P0 BRA `(.L_x_7) ;  /* 0xfffffffc00cc8947 */ /* 0x002fea000383ffff */
.L_x_6:
[----:B------:R-:W1:Y:S01]  /*0430*/  LDCU UR5, c[0x0][0x398] ;  /* 0x00007300ff0577ac */ /* 0x000e620008000800 */
[----:B------:R-:W-:Y:S02]  /*0440*/  ISETP.NE.AND P1, PT, R0, RZ, PT ;  /* 0x000000ff0000720c */ /* 0x000fe40003f25270 */
[----:B-1----:R-:W-:-:S13]  /*0450*/  ISETP.GE.U32.AND P0, PT, R2, UR5, PT ;  /* 0x0000000502007c0c */ /* 0x002fda000bf06070 */
[----:B------:R-:W1:Y:S01]  /*0460*/  @!P0 LDS R7, [R6] ;  /* 0x0000000006078984 */ /* 0x000e620000000800 */
[----:B------:R-:W0:Y:S02]  /*0470*/  @!P0 LDC.64 R4, c[0x0][0x388] ;  /* 0x0000e200ff048b82 */ /* 0x000e240000000a00 */
[----:B0-----:R-:W-:-:S05]  /*0480*/  @!P0 IMAD.WIDE.U32 R2, R2, 0x4, R4 ;  /* 0x0000000402028825 */ /* 0x001fca00078e0004 */
[----:B-1----:R0:W-:Y:S01]  /*0490*/  @!P0 STG.E desc[UR6][R2.64], R7 ;  /* 0x0000000702008986 */ /* 0x0021e2000c101906 */
[----:B------:R-:W-:Y:S05]  /*04a0*/  @P1 EXIT ;  /* 0x000000000000194d */ /* 0x000fea0003800000 */
[----:B0-----:R-:W0:Y:S01]  /*04b0*/  LDC.64 R2, c[0x4][0x8] ;  /* 0x01000200ff027b82 */ /* 0x001e220000000a00 */
[----:B------:R-:W-:-:S05]  /*04c0*/  HFMA2 R5, -RZ, RZ, 0, 5.9604644775390625e-08 ;  /* 0x00000001ff057431 */ /* 0x000fca00000001ff */
[----:B0-----:R-:W-:Y:S01]  /*04d0*/  REDG.E.ADD.STRONG.GPU desc[UR6][R2.64], R5 ;  /* 0x000000050200798e */ /* 0x001fe2000c12e106 */
[----:B------:R-:W-:Y:S05]  /*04e0*/  EXIT ;  /* 0x000000000000794d */ /* 0x000fea0003800000 */
.L_x_8:
[----:B------:R-:W-:-:S00]  /*04f0*/  BRA `(.L_x_8) ;  /* 0xfffffffc00fc7947 */ /* 0x000fc0000383ffff */
[----:B------:R-:W-:-:S00]  /*0500*/  NOP ;  /* 0x0000000000007918 */ /* 0x000fc00000000000 */
[----:B------:R-:W-:-:S00]  /*0510*/  NOP ;  /* 0x0000000000007918 */ /* 0x000fc00000000000 */
[----:B------:R-:W-:-:S00]  /*0520*/  NOP ;  /* 0x0000000000007918 */ /* 0x000fc00000000000 */
[----:B------:R-:W-:-:S00]  /*0530*/  NOP ;  /* 0x0000000000007918 */ /* 0x000fc00000000000 */
[----:B------:R-:W-:-:S00]  /*0540*/  NOP ;  /* 0x0000000000007918 */ /* 0x000fc00000000000 */
[----:B------:R-:W-:-:S00]  /*0550*/  NOP ;  /* 0x0000000000007918 */ /* 0x000fc00000000000 */
[----:B------:R-:W-:-:S00]  /*0560*/  NOP ;  /* 0x0000000000007918 */ /* 0x000fc00000000000 */
[----:B------:R-:W-:-:S00]  /*0570*/  NOP ;  /* 0x0000000000007918 */ /* 0x000fc00000000000 */
.L_x_9:


//--------------------- .nv.shared._Z24Koggle_Stone_scan_kernelPfS_Pij --------------------------
	.section	.nv.shared._Z24Koggle_Stone_scan_kernelPfS_Pij,"aw",@nobits
	.sectionflags	@""
	.align	4
.nv.shared._Z24Koggle_Stone_scan_kernelPfS_Pij:
	.zero		1436


//--------------------- .nv.shared.reserved.0     --------------------------
	.section	.nv.shared.reserved.0,"aw",@nobits
	.weak		__nv_reservedSMEM_offset_0_alias
	.size		__nv_reservedSMEM_offset_0_alias, 0, 64
	.other		__nv_reservedSMEM_offset_0_alias,@"STO_CUDA_RESERVED_SHARED STV_DEFAULT"
__nv_reservedSMEM_offset_0_alias:
	.zero		0
	.zero		64


//--------------------- .nv.global                --------------------------
	.section	.nv.global,"aw",@nobits
	.align	4
.nv.global:
	.type		block_Start_Counter,@object
	.size		block_Start_Counter,(block_finish_Counter - block_Start_Counter)
block_Start_Counter:
	.zero		4
	.type		block_finish_Counter,@object
	.size		block_finish_Counter,(.L_1 - block_finish_Counter)
block_finish_Counter:
	.zero		4
.L_1:


//--------------------- .nv.constant0._Z24Koggle_Stone_scan_kernelPfS_Pij --------------------------
	.section	.nv.constant0._Z24Koggle_Stone_scan_kernelPfS_Pij,"a",@progbits
	.sectionflags	@""
	.align	4
.nv.constant0._Z24Koggle_Stone_scan_kernelPfS_Pij:
	.zero		924


//--------------------- SYMBOLS --------------------------

	.type		.nv.reservedSmem.offset0,@object
	.size		.nv.reservedSmem.offset0,0x4
	.type		.nv.reservedSmem.cap,@object
	.size		.nv.reservedSmem.cap,0x4
